//
// Generated by NVIDIA NVVM Compiler
//
// Compiler Build ID: CL-36424714
// Cuda compilation tools, release 13.0, V13.0.88
// Based on NVVM 20.0.0
//

.version 9.0
.target sm_100
.address_size 64

	// .globl	_Z19matrixMultiplyTiledPfS_S_iiiiii
// _ZZ19matrixMultiplyTiledPfS_S_iiiiiiE4ds_A has been demoted
// _ZZ19matrixMultiplyTiledPfS_S_iiiiiiE4ds_B has been demoted

.visible .entry _Z19matrixMultiplyTiledPfS_S_iiiiii(
	.param .u64 .ptr .align 1 _Z19matrixMultiplyTiledPfS_S_iiiiii_param_0,
	.param .u64 .ptr .align 1 _Z19matrixMultiplyTiledPfS_S_iiiiii_param_1,
	.param .u64 .ptr .align 1 _Z19matrixMultiplyTiledPfS_S_iiiiii_param_2,
	.param .u32 _Z19matrixMultiplyTiledPfS_S_iiiiii_param_3,
	.param .u32 _Z19matrixMultiplyTiledPfS_S_iiiiii_param_4,
	.param .u32 _Z19matrixMultiplyTiledPfS_S_iiiiii_param_5,
	.param .u32 _Z19matrixMultiplyTiledPfS_S_iiiiii_param_6,
	.param .u32 _Z19matrixMultiplyTiledPfS_S_iiiiii_param_7,
	.param .u32 _Z19matrixMultiplyTiledPfS_S_iiiiii_param_8
)
{
	.reg .pred 	%p<12>;
	.reg .b32 	%r<49>;
	.reg .b32 	%f<111>;
	.reg .b64 	%rd<13>;
	// demoted variable
	.shared .align 4 .b8 _ZZ19matrixMultiplyTiledPfS_S_iiiiiiE4ds_A[4096];
	// demoted variable
	.shared .align 4 .b8 _ZZ19matrixMultiplyTiledPfS_S_iiiiiiE4ds_B[4096];
	ld.param.u64 	%rd3, [_Z19matrixMultiplyTiledPfS_S_iiiiii_param_0];
	ld.param.u64 	%rd4, [_Z19matrixMultiplyTiledPfS_S_iiiiii_param_1];
	ld.param.u64 	%rd5, [_Z19matrixMultiplyTiledPfS_S_iiiiii_param_2];
	ld.param.u32 	%r24, [_Z19matrixMultiplyTiledPfS_S_iiiiii_param_3];
	ld.param.u32 	%r25, [_Z19matrixMultiplyTiledPfS_S_iiiiii_param_4];
	ld.param.u32 	%r26, [_Z19matrixMultiplyTiledPfS_S_iiiiii_param_5];
	ld.param.u32 	%r27, [_Z19matrixMultiplyTiledPfS_S_iiiiii_param_6];
	ld.param.u32 	%r28, [_Z19matrixMultiplyTiledPfS_S_iiiiii_param_7];
	ld.param.u32 	%r29, [_Z19matrixMultiplyTiledPfS_S_iiiiii_param_8];
	mov.u32 	%r44, %tid.x;
	mov.u32 	%r46, %tid.y;
	mov.u32 	%r30, %ctaid.x;
	shl.b32 	%r3, %r30, 5;
	add.s32 	%r4, %r3, %r44;
	mov.u32 	%r31, %ctaid.y;
	shl.b32 	%r32, %r31, 5;
	add.s32 	%r5, %r32, %r46;
	setp.lt.s32 	%p1, %r25, -30;
	mov.f32 	%f110, 0f00000000;
	@%p1 bra 	$L__BB0_7;
	add.s32 	%r33, %r25, -1;
	shr.s32 	%r34, %r33, 31;
	shr.u32 	%r35, %r34, 27;
	add.s32 	%r36, %r33, %r35;
	shr.s32 	%r37, %r36, 5;
	neg.s32 	%r48, %r37;
	shl.b32 	%r38, %r46, 7;
	mov.u32 	%r39, _ZZ19matrixMultiplyTiledPfS_S_iiiiiiE4ds_A;
	add.s32 	%r6, %r39, %r38;
	shl.b32 	%r40, %r44, 2;
	add.s32 	%r7, %r6, %r40;
	mov.u32 	%r41, _ZZ19matrixMultiplyTiledPfS_S_iiiiiiE4ds_B;
	add.s32 	%r9, %r41, %r40;
	add.s32 	%r8, %r9, %r38;
	mad.lo.s32 	%r42, %r46, %r27, %r44;
	add.s32 	%r47, %r42, %r3;
	shl.b32 	%r12, %r27, 5;
	mad.lo.s32 	%r45, %r25, %r5, %r44;
	cvta.to.global.u64 	%rd1, %rd3;
	cvta.to.global.u64 	%rd2, %rd4;
	mov.f32 	%f110, 0f00000000;
$L__BB0_2:
	setp.ge.u32 	%p2, %r5, %r24;
	setp.ge.u32 	%p3, %r44, %r25;
	mov.f32 	%f108, 0f00000000;
	or.pred  	%p4, %p2, %p3;
	@%p4 bra 	$L__BB0_4;
	mul.wide.u32 	%rd6, %r45, 4;
	add.s64 	%rd7, %rd1, %rd6;
	ld.global.f32 	%f108, [%rd7];
$L__BB0_4:
	setp.ge.u32 	%p5, %r4, %r27;
	st.shared.f32 	[%r7], %f108;
	setp.ge.u32 	%p6, %r46, %r26;
	mov.f32 	%f109, 0f00000000;
	or.pred  	%p7, %p5, %p6;
	@%p7 bra 	$L__BB0_6;
	mul.wide.u32 	%rd8, %r47, 4;
	add.s64 	%rd9, %rd2, %rd8;
	ld.global.f32 	%f109, [%rd9];
$L__BB0_6:
	st.shared.f32 	[%r8], %f109;
	bar.sync 	0;
	ld.shared.f32 	%f12, [%r6];
	ld.shared.f32 	%f13, [%r9];
	fma.rn.f32 	%f14, %f12, %f13, %f110;
	ld.shared.f32 	%f15, [%r6+4];
	ld.shared.f32 	%f16, [%r9+128];
	fma.rn.f32 	%f17, %f15, %f16, %f14;
	ld.shared.f32 	%f18, [%r6+8];
	ld.shared.f32 	%f19, [%r9+256];
	fma.rn.f32 	%f20, %f18, %f19, %f17;
	ld.shared.f32 	%f21, [%r6+12];
	ld.shared.f32 	%f22, [%r9+384];
	fma.rn.f32 	%f23, %f21, %f22, %f20;
	ld.shared.f32 	%f24, [%r6+16];
	ld.shared.f32 	%f25, [%r9+512];
	fma.rn.f32 	%f26, %f24, %f25, %f23;
	ld.shared.f32 	%f27, [%r6+20];
	ld.shared.f32 	%f28, [%r9+640];
	fma.rn.f32 	%f29, %f27, %f28, %f26;
	ld.shared.f32 	%f30, [%r6+24];
	ld.shared.f32 	%f31, [%r9+768];
	fma.rn.f32 	%f32, %f30, %f31, %f29;
	ld.shared.f32 	%f33, [%r6+28];
	ld.shared.f32 	%f34, [%r9+896];
	fma.rn.f32 	%f35, %f33, %f34, %f32;
	ld.shared.f32 	%f36, [%r6+32];
	ld.shared.f32 	%f37, [%r9+1024];
	fma.rn.f32 	%f38, %f36, %f37, %f35;
	ld.shared.f32 	%f39, [%r6+36];
	ld.shared.f32 	%f40, [%r9+1152];
	fma.rn.f32 	%f41, %f39, %f40, %f38;
	ld.shared.f32 	%f42, [%r6+40];
	ld.shared.f32 	%f43, [%r9+1280];
	fma.rn.f32 	%f44, %f42, %f43, %f41;
	ld.shared.f32 	%f45, [%r6+44];
	ld.shared.f32 	%f46, [%r9+1408];
	fma.rn.f32 	%f47, %f45, %f46, %f44;
	ld.shared.f32 	%f48, [%r6+48];
	ld.shared.f32 	%f49, [%r9+1536];
	fma.rn.f32 	%f50, %f48, %f49, %f47;
	ld.shared.f32 	%f51, [%r6+52];
	ld.shared.f32 	%f52, [%r9+1664];
	fma.rn.f32 	%f53, %f51, %f52, %f50;
	ld.shared.f32 	%f54, [%r6+56];
	ld.shared.f32 	%f55, [%r9+1792];
	fma.rn.f32 	%f56, %f54, %f55, %f53;
	ld.shared.f32 	%f57, [%r6+60];
	ld.shared.f32 	%f58, [%r9+1920];
	fma.rn.f32 	%f59, %f57, %f58, %f56;
	ld.shared.f32 	%f60, [%r6+64];
	ld.shared.f32 	%f61, [%r9+2048];
	fma.rn.f32 	%f62, %f60, %f61, %f59;
	ld.shared.f32 	%f63, [%r6+68];
	ld.shared.f32 	%f64, [%r9+2176];
	fma.rn.f32 	%f65, %f63, %f64, %f62;
	ld.shared.f32 	%f66, [%r6+72];
	ld.shared.f32 	%f67, [%r9+2304];
	fma.rn.f32 	%f68, %f66, %f67, %f65;
	ld.shared.f32 	%f69, [%r6+76];
	ld.shared.f32 	%f70, [%r9+2432];
	fma.rn.f32 	%f71, %f69, %f70, %f68;
	ld.shared.f32 	%f72, [%r6+80];
	ld.shared.f32 	%f73, [%r9+2560];
	fma.rn.f32 	%f74, %f72, %f73, %f71;
	ld.shared.f32 	%f75, [%r6+84];
	ld.shared.f32 	%f76, [%r9+2688];
	fma.rn.f32 	%f77, %f75, %f76, %f74;
	ld.shared.f32 	%f78, [%r6+88];
	ld.shared.f32 	%f79, [%r9+2816];
	fma.rn.f32 	%f80, %f78, %f79, %f77;
	ld.shared.f32 	%f81, [%r6+92];
	ld.shared.f32 	%f82, [%r9+2944];
	fma.rn.f32 	%f83, %f81, %f82, %f80;
	ld.shared.f32 	%f84, [%r6+96];
	ld.shared.f32 	%f85, [%r9+3072];
	fma.rn.f32 	%f86, %f84, %f85, %f83;
	ld.shared.f32 	%f87, [%r6+100];
	ld.shared.f32 	%f88, [%r9+3200];
	fma.rn.f32 	%f89, %f87, %f88, %f86;
	ld.shared.f32 	%f90, [%r6+104];
	ld.shared.f32 	%f91, [%r9+3328];
	fma.rn.f32 	%f92, %f90, %f91, %f89;
	ld.shared.f32 	%f93, [%r6+108];
	ld.shared.f32 	%f94, [%r9+3456];
	fma.rn.f32 	%f95, %f93, %f94, %f92;
	ld.shared.f32 	%f96, [%r6+112];
	ld.shared.f32 	%f97, [%r9+3584];
	fma.rn.f32 	%f98, %f96, %f97, %f95;
	ld.shared.f32 	%f99, [%r6+116];
	ld.shared.f32 	%f100, [%r9+3712];
	fma.rn.f32 	%f101, %f99, %f100, %f98;
	ld.shared.f32 	%f102, [%r6+120];
	ld.shared.f32 	%f103, [%r9+3840];
	fma.rn.f32 	%f104, %f102, %f103, %f101;
	ld.shared.f32 	%f105, [%r6+124];
	ld.shared.f32 	%f106, [%r9+3968];
	fma.rn.f32 	%f110, %f105, %f106, %f104;
	bar.sync 	0;
	add.s32 	%r48, %r48, 1;
	add.s32 	%r47, %r47, %r12;
	add.s32 	%r46, %r46, 32;
	add.s32 	%r45, %r45, 32;
	add.s32 	%r44, %r44, 32;
	setp.ne.s32 	%p8, %r48, 1;
	@%p8 bra 	$L__BB0_2;
$L__BB0_7:
	setp.ge.u32 	%p9, %r5, %r28;
	setp.ge.u32 	%p10, %r4, %r29;
	or.pred  	%p11, %p9, %p10;
	@%p11 bra 	$L__BB0_9;
	mad.lo.s32 	%r43, %r29, %r5, %r4;
	cvta.to.global.u64 	%rd10, %rd5;
	mul.wide.u32 	%rd11, %r43, 4;
	add.s64 	%rd12, %rd10, %rd11;
	st.global.f32 	[%rd12], %f110;
$L__BB0_9:
	ret;

}


// ===== COMPILED SASS (sm_100) =====

	.target	sm_100

	.elftype	@"ET_EXEC"


//--------------------- .note.nv.tkinfo           --------------------------
	.section	.note.nv.tkinfo,"",@"SHT_NOTE"
	.sectionflags	@"SHF_NOTE_NV_TKINFO"
	.tkinfo
        /*0018*/ 	.word	0x00000002
        /*0030*/ 	.string	""
        /*0030*/ 	.string	"ptxas"
        /*0030*/ 	.string	"Cuda compilation tools, release 13.0, V13.0.88"
        /*0030*/ 	.string	"Build cuda_13.0.r13.0/compiler.36424714_0"
        /*0030*/ 	.string	"-arch sm_100 -m 64 "



//--------------------- .note.nv.cuinfo           --------------------------
	.section	.note.nv.cuinfo,"",@"SHT_NOTE"
	.sectionflags	@"SHF_NOTE_NV_CUINFO"
        /*0018*/ 	.short	0x0002
        /*001a*/ 	.short	0x0064
        /*001c*/ 	.short	0x0082
	.zero		2


//--------------------- .nv.info                  --------------------------
	.section	.nv.info,"",@"SHT_CUDA_INFO"
	.align	4


	//----- nvinfo : EIATTR_REGCOUNT
	.align		4
        /*0000*/ 	.byte	0x04, 0x2f
        /*0002*/ 	.short	(.L_1 - .L_0)
	.align		4
.L_0:
        /*0004*/ 	.word	index@(_Z19matrixMultiplyTiledPfS_S_iiiiii)
        /*0008*/ 	.word	0x00000020


	//----- nvinfo : EIATTR_FRAME_SIZE
	.align		4
.L_1:
        /*000c*/ 	.byte	0x04, 0x11
        /*000e*/ 	.short	(.L_3 - .L_2)
	.align		4
.L_2:
        /*0010*/ 	.word	index@(_Z19matrixMultiplyTiledPfS_S_iiiiii)
        /*0014*/ 	.word	0x00000000


	//----- nvinfo : EIATTR_MIN_STACK_SIZE
	.align		4
.L_3:
        /*0018*/ 	.byte	0x04, 0x12
        /*001a*/ 	.short	(.L_5 - .L_4)
	.align		4
.L_4:
        /*001c*/ 	.word	index@(_Z19matrixMultiplyTiledPfS_S_iiiiii)
        /*0020*/ 	.word	0x00000000
.L_5:


//--------------------- .nv.compat                --------------------------
	.section	.nv.compat,"",@"SHT_CUDA_COMPAT_INFO"
	.align	4
        /*0000*/ 	.byte	0x02, 0x09, 0x00, 0x00, 0x02, 0x02, 0x01, 0x00, 0x02, 0x05, 0x05, 0x00, 0x03, 0x07, 0x01, 0x01
        /*0010*/ 	.byte	0x02, 0x03, 0x00, 0x00, 0x02, 0x06, 0x01, 0x00, 0x04, 0x0b, 0x08, 0x00, 0x09, 0x00, 0x00, 0x00
        /*0020*/ 	.byte	0x00, 0x00, 0x00, 0x00


//--------------------- .nv.info._Z19matrixMultiplyTiledPfS_S_iiiiii --------------------------
	.section	.nv.info._Z19matrixMultiplyTiledPfS_S_iiiiii,"",@"SHT_CUDA_INFO"
	.sectionflags	@""
	.align	4


	//----- nvinfo : EIATTR_CUDA_API_VERSION
	.align		4
        /*0000*/ 	.byte	0x04, 0x37
        /*0002*/ 	.short	(.L_7 - .L_6)
.L_6:
        /*0004*/ 	.word	0x00000082


	//----- nvinfo : EIATTR_KPARAM_INFO
	.align		4
.L_7:
        /*0008*/ 	.byte	0x04, 0x17
        /*000a*/ 	.short	(.L_9 - .L_8)
.L_8:
        /*000c*/ 	.word	0x00000000
        /*0010*/ 	.short	0x0008
        /*0012*/ 	.short	0x002c
        /*0014*/ 	.byte	0x00, 0xf0, 0x11, 0x00


	//----- nvinfo : EIATTR_KPARAM_INFO
	.align		4
.L_9:
        /*0018*/ 	.byte	0x04, 0x17
        /*001a*/ 	.short	(.L_11 - .L_10)
.L_10:
        /*001c*/ 	.word	0x00000000
        /*0020*/ 	.short	0x0007
        /*0022*/ 	.short	0x0028
        /*0024*/ 	.byte	0x00, 0xf0, 0x11, 0x00


	//----- nvinfo : EIATTR_KPARAM_INFO
	.align		4
.L_11:
        /*0028*/ 	.byte	0x04, 0x17
        /*002a*/ 	.short	(.L_13 - .L_12)
.L_12:
        /*002c*/ 	.word	0x00000000
        /*0030*/ 	.short	0x0006
        /*0032*/ 	.short	0x0024
        /*0034*/ 	.byte	0x00, 0xf0, 0x11, 0x00


	//----- nvinfo : EIATTR_KPARAM_INFO
	.align		4
.L_13:
        /*0038*/ 	.byte	0x04, 0x17
        /*003a*/ 	.short	(.L_15 - .L_14)
.L_14:
        /*003c*/ 	.word	0x00000000
        /*0040*/ 	.short	0x0005
        /*0042*/ 	.short	0x0020
        /*0044*/ 	.byte	0x00, 0xf0, 0x11, 0x00


	//----- nvinfo : EIATTR_KPARAM_INFO
	.align		4
.L_15:
        /*0048*/ 	.byte	0x04, 0x17
        /*004a*/ 	.short	(.L_17 - .L_16)
.L_16:
        /*004c*/ 	.word	0x00000000
        /*0050*/ 	.short	0x0004
        /*0052*/ 	.short	0x001c
        /*0054*/ 	.byte	0x00, 0xf0, 0x11, 0x00


	//----- nvinfo : EIATTR_KPARAM_INFO
	.align		4
.L_17:
        /*0058*/ 	.byte	0x04, 0x17
        /*005a*/ 	.short	(.L_19 - .L_18)
.L_18:
        /*005c*/ 	.word	0x00000000
        /*0060*/ 	.short	0x0003
        /*0062*/ 	.short	0x0018
        /*0064*/ 	.byte	0x00, 0xf0, 0x11, 0x00


	//----- nvinfo : EIATTR_KPARAM_INFO
	.align		4
.L_19:
        /*0068*/ 	.byte	0x04, 0x17
        /*006a*/ 	.short	(.L_21 - .L_20)
.L_20:
        /*006c*/ 	.word	0x00000000
        /*0070*/ 	.short	0x0002
        /*0072*/ 	.short	0x0010
        /*0074*/ 	.byte	0x00, 0xf5, 0x21, 0x00


	//----- nvinfo : EIATTR_KPARAM_INFO
	.align		4
.L_21:
        /*0078*/ 	.byte	0x04, 0x17
        /*007a*/ 	.short	(.L_23 - .L_22)
.L_22:
        /*007c*/ 	.word	0x00000000
        /*0080*/ 	.short	0x0001
        /*0082*/ 	.short	0x0008
        /*0084*/ 	.byte	0x00, 0xf5, 0x21, 0x00


	//----- nvinfo : EIATTR_KPARAM_INFO
	.align		4
.L_23:
        /*0088*/ 	.byte	0x04, 0x17
        /*008a*/ 	.short	(.L_25 - .L_24)
.L_24:
        /*008c*/ 	.word	0x00000000
        /*0090*/ 	.short	0x0000
        /*0092*/ 	.short	0x0000
        /*0094*/ 	.byte	0x00, 0xf5, 0x21, 0x00


	//----- nvinfo : EIATTR_SPARSE_MMA_MASK
	.align		4
.L_25:
        /*0098*/ 	.byte	0x03, 0x50
        /*009a*/ 	.short	0x0000


	//----- nvinfo : EIATTR_MAXREG_COUNT
	.align		4
        /*009c*/ 	.byte	0x03, 0x1b
        /*009e*/ 	.short	0x00ff


	//----- nvinfo : EIATTR_NUM_BARRIERS
	.align		4
        /*00a0*/ 	.byte	0x02, 0x4c
        /*00a2*/ 	.byte	0x01
	.zero		1


	//----- nvinfo : EIATTR_MERCURY_ISA_VERSION
	.align		4
        /*00a4*/ 	.byte	0x03, 0x5f
        /*00a6*/ 	.short	0x0101


	//----- nvinfo : EIATTR_VRC_CTA_INIT_COUNT
	.align		4
        /*00a8*/ 	.byte	0x02, 0x4a
	.zero		1
	.zero		1


	//----- nvinfo : EIATTR_EXIT_INSTR_OFFSETS
	.align		4
        /*00ac*/ 	.byte	0x04, 0x1c
        /*00ae*/ 	.short	(.L_27 - .L_26)


	//   ....[0]....
.L_26:
        /*00b0*/ 	.word	0x00000830


	//   ....[1]....
        /*00b4*/ 	.word	0x00000880


	//----- nvinfo : EIATTR_CBANK_PARAM_SIZE
	.align		4
.L_27:
        /*00b8*/ 	.byte	0x03, 0x19
        /*00ba*/ 	.short	0x0030


	//----- nvinfo : EIATTR_PARAM_CBANK
	.align		4
        /*00bc*/ 	.byte	0x04, 0x0a
        /*00be*/ 	.short	(.L_29 - .L_28)
	.align		4
.L_28:
        /*00c0*/ 	.word	index@(.nv.constant0._Z19matrixMultiplyTiledPfS_S_iiiiii)
        /*00c4*/ 	.short	0x0380
        /*00c6*/ 	.short	0x0030


	//----- nvinfo : EIATTR_SW_WAR
	.align		4
.L_29:
        /*00c8*/ 	.byte	0x04, 0x36
        /*00ca*/ 	.short	(.L_31 - .L_30)
.L_30:
        /*00cc*/ 	.word	0x00000008
.L_31:


//--------------------- .nv.callgraph             --------------------------
	.section	.nv.callgraph,"",@"SHT_CUDA_CALLGRAPH"
	.align	4
	.sectionentsize	8
	.align		4
        /*0000*/ 	.word	0x00000000
	.align		4
        /*0004*/ 	.word	0xffffffff
	.align		4
        /*0008*/ 	.word	0x00000000
	.align		4
        /*000c*/ 	.word	0xfffffffe
	.align		4
        /*0010*/ 	.word	0x00000000
	.align		4
        /*0014*/ 	.word	0xfffffffd
	.align		4
        /*0018*/ 	.word	0x00000000
	.align		4
        /*001c*/ 	.word	0xfffffffc


//--------------------- .text._Z19matrixMultiplyTiledPfS_S_iiiiii --------------------------
	.section	.text._Z19matrixMultiplyTiledPfS_S_iiiiii,"ax",@progbits
	.align	128
        .global         _Z19matrixMultiplyTiledPfS_S_iiiiii
        .type           _Z19matrixMultiplyTiledPfS_S_iiiiii,@function
        .size           _Z19matrixMultiplyTiledPfS_S_iiiiii,(.L_x_3 - _Z19matrixMultiplyTiledPfS_S_iiiiii)
        .other          _Z19matrixMultiplyTiledPfS_S_iiiiii,@"STO_CUDA_ENTRY STV_DEFAULT"
_Z19matrixMultiplyTiledPfS_S_iiiiii:
.text._Z19matrixMultiplyTiledPfS_S_iiiiii:
[----:B------:R-:W-:Y:S01]  /*0000*/  LDC R1, c[0x0][0x37c] ;  /* 0x0000df00ff017b82 */ /* 0x000fe20000000800 */
[----:B------:R-:W0:Y:S01]  /*0010*/  S2R R17, SR_TID.Y ;  /* 0x0000000000117919 */ /* 0x000e220000002200 */
[----:B------:R-:W1:Y:S01]  /*0020*/  LDCU UR9, c[0x0][0x39c] ;  /* 0x00007380ff0977ac */ /* 0x000e620008000800 */
[----:B------:R-:W-:Y:S01]  /*0030*/  HFMA2 R23, -RZ, RZ, 0, 0 ;  /* 0x00000000ff177431 */ /* 0x000fe200000001ff */
[----:B------:R-:W0:Y:S01]  /*0040*/  S2R R0, SR_CTAID.Y ;  /* 0x0000000000007919 */ /* 0x000e220000002600 */
[----:B------:R-:W2:Y:S01]  /*0050*/  LDCU.64 UR10, c[0x0][0x358] ;  /* 0x00006b00ff0a77ac */ /* 0x000ea20008000a00 */
[----:B------:R-:W3:Y:S01]  /*0060*/  S2R R18, SR_TID.X ;  /* 0x0000000000127919 */ /* 0x000ee20000002100 */
[----:B------:R-:W3:Y:S01]  /*0070*/  S2R R3, SR_CTAID.X ;  /* 0x0000000000037919 */ /* 0x000ee20000002500 */
[----:B-1----:R-:W-:Y:S01]  /*0080*/  UISETP.GE.AND UP0, UPT, UR9, -0x1e, UPT ;  /* 0xffffffe20900788c */ /* 0x002fe2000bf06270 */
[----:B0-----:R-:W-:Y:S02]  /*0090*/  LEA R19, R0, R17, 0x5 ;  /* 0x0000001100137211 */ /* 0x001fe400078e28ff */
[----:B---3--:R-:W-:-:S06]  /*00a0*/  LEA R20, R3, R18, 0x5 ;  /* 0x0000001203147211 */ /* 0x008fcc00078e28ff */
[----:B--2---:R-:W-:Y:S05]  /*00b0*/  BRA.U !UP0, `(.L_x_0) ;  /* 0x0000000508d07547 */ /* 0x004fea000b800000 */
[----:B------:R-:W0:Y:S01]  /*00c0*/  S2UR UR7, SR_CgaCtaId ;  /* 0x00000000000779c3 */ /* 0x000e220000008800 */
[----:B------:R-:W1:Y:S01]  /*00d0*/  LDCU UR12, c[0x0][0x3a4] ;  /* 0x00007480ff0c77ac */ /* 0x000e620008000800 */
[----:B------:R-:W-:Y:S01]  /*00e0*/  MOV R23, RZ ;  /* 0x000000ff00177202 */ /* 0x000fe20000000f00 */
[----:B------:R-:W-:Y:S01]  /*00f0*/  IMAD R7, R19, UR9, R18 ;  /* 0x0000000913077c24 */ /* 0x000fe2000f8e0212 */
[----:B------:R-:W-:Y:S01]  /*0100*/  UMOV UR6, 0x400 ;  /* 0x0000040000067882 */ /* 0x000fe20000000000 */
[----:B------:R-:W-:-:S03]  /*0110*/  UIADD3 UR4, UPT, UPT, UR9, -0x1, URZ ;  /* 0xffffffff09047890 */ /* 0x000fc6000fffe0ff */
[----:B------:R-:W2:Y:S01]  /*0120*/  LDC.64 R4, c[0x0][0x3a0] ;  /* 0x0000e800ff047b82 */ /* 0x000ea20000000a00 */
[----:B------:R-:W3:Y:S01]  /*0130*/  LDCU.64 UR14, c[0x0][0x398] ;  /* 0x00007300ff0e77ac */ /* 0x000ee20008000a00 */
[----:B------:R-:W-:-:S04]  /*0140*/  USHF.R.S32.HI UR5, URZ, 0x1f, UR4 ;  /* 0x0000001fff057899 */ /* 0x000fc80008011404 */
[----:B------:R-:W-:Y:S01]  /*0150*/  ULEA.HI UR5, UR5, UR4, URZ, 0x5 ;  /* 0x0000000405057291 */ /* 0x000fe2000f8f28ff */
[----:B-1----:R-:W-:-:S03]  /*0160*/  IMAD R16, R17, UR12, R18 ;  /* 0x0000000c11107c24 */ /* 0x002fc6000f8e0212 */
[----:B------:R-:W-:Y:S02]  /*0170*/  USHF.R.S32.HI UR5, URZ, 0x5, UR5 ;  /* 0x00000005ff057899 */ /* 0x000fe40008011405 */
[----:B0-----:R-:W-:Y:S01]  /*0180*/  ULEA UR8, UR7, UR6, 0x18 ;  /* 0x0000000607087291 */ /* 0x001fe2000f8ec0ff */
[----:B------:R-:W-:Y:S01]  /*0190*/  LEA R16, R3, R16, 0x5 ;  /* 0x0000001003107211 */ /* 0x000fe200078e28ff */
[----:B------:R-:W-:Y:S02]  /*01a0*/  UIADD3 UR6, UPT, UPT, UR6, 0x1000, URZ ;  /* 0x0000100006067890 */ /* 0x000fe4000fffe0ff */
[----:B------:R-:W-:Y:S02]  /*01b0*/  UIADD3 UR5, UPT, UPT, -UR5, URZ, URZ ;  /* 0x000000ff05057290 */ /* 0x000fe4000fffe1ff */
[----:B------:R-:W-:Y:S01]  /*01c0*/  ULEA UR6, UR7, UR6, 0x18 ;  /* 0x0000000607067291 */ /* 0x000fe2000f8ec0ff */
[----:B------:R-:W-:-:S04]  /*01d0*/  LEA R6, R17, UR8, 0x7 ;  /* 0x0000000811067c11 */ /* 0x000fc8000f8e38ff */
[C---:B------:R-:W-:Y:S02]  /*01e0*/  LEA R3, R18.reuse, R6, 0x2 ;  /* 0x0000000612037211 */ /* 0x040fe400078e10ff */
[----:B------:R-:W-:-:S04]  /*01f0*/  LEA R2, R18, UR6, 0x2 ;  /* 0x0000000612027c11 */ /* 0x000fc8000f8e10ff */
[----:B---3--:R-:W-:-:S07]  /*0200*/  LEA R0, R17, R2, 0x7 ;  /* 0x0000000211007211 */ /* 0x008fce00078e38ff */
.L_x_1:
[----:B------:R-:W-:Y:S01]  /*0210*/  ISETP.GE.U32.AND P1, PT, R18, UR15, PT ;  /* 0x0000000f12007c0c */ /* 0x000fe2000bf26070 */
[----:B------:R-:W-:Y:S01]  /*0220*/  HFMA2 R29, -RZ, RZ, 0, 0 ;  /* 0x00000000ff1d7431 */ /* 0x000fe200000001ff */
[----:B--2---:R-:W-:Y:S02]  /*0230*/  ISETP.GE.U32.AND P0, PT, R17, R4, PT ;  /* 0x000000041100720c */ /* 0x004fe40003f06070 */
[----:B------:R-:W-:Y:S02]  /*0240*/  ISETP.GE.U32.OR P1, PT, R19, UR14, P1 ;  /* 0x0000000e13007c0c */ /* 0x000fe40008f26470 */
[----:B------:R-:W-:Y:S02]  /*0250*/  ISETP.GE.U32.OR P0, PT, R20, R5, P0 ;  /* 0x000000051400720c */ /* 0x000fe40000706470 */
[----:B------:R-:W-:-:S09]  /*0260*/  MOV R22, RZ ;  /* 0x000000ff00167202 */ /* 0x000fd20000000f00 */
[----:B------:R-:W0:Y:S08]  /*0270*/  @!P1 LDC.64 R10, c[0x0][0x380] ;  /* 0x0000e000ff0a9b82 */ /* 0x000e300000000a00 */
[----:B------:R-:W1:Y:S01]  /*0280*/  @!P0 LDC.64 R8, c[0x0][0x388] ;  /* 0x0000e200ff088b82 */ /* 0x000e620000000a00 */
[----:B0-----:R-:W-:-:S05]  /*0290*/  @!P1 IMAD.WIDE.U32 R10, R7, 0x4, R10 ;  /* 0x00000004070a9825 */ /* 0x001fca00078e000a */
[----:B------:R-:W2:Y:S01]  /*02a0*/  @!P1 LDG.E R22, desc[UR10][R10.64] ;  /* 0x0000000a0a169981 */ /* 0x000ea2000c1e1900 */
[----:B-1----:R-:W-:-:S05]  /*02b0*/  @!P0 IMAD.WIDE.U32 R24, R16, 0x4, R8 ;  /* 0x0000000410188825 */ /* 0x002fca00078e0008 */
[----:B------:R-:W3:Y:S01]  /*02c0*/  @!P0 LDG.E R29, desc[UR10][R24.64] ;  /* 0x0000000a181d8981 */ /* 0x000ee2000c1e1900 */
[----:B------:R-:W-:-:S04]  /*02d0*/  UIADD3 UR5, UPT, UPT, UR5, 0x1, URZ ;  /* 0x0000000105057890 */ /* 0x000fc8000fffe0ff */
[----:B------:R-:W-:Y:S01]  /*02e0*/  UISETP.NE.AND UP0, UPT, UR5, 0x1, UPT ;  /* 0x000000010500788c */ /* 0x000fe2000bf05270 */
[----:B--2---:R-:W-:Y:S04]  /*02f0*/  STS [R3], R22 ;  /* 0x0000001603007388 */ /* 0x004fe80000000800 */
[----:B---3--:R-:W-:Y:S01]  /*0300*/  STS [R0], R29 ;  /* 0x0000001d00007388 */ /* 0x008fe20000000800 */
[----:B------:R-:W-:Y:S06]  /*0310*/  BAR.SYNC.DEFER_BLOCKING 0x0 ;  /* 0x0000000000007b1d */ /* 0x000fec0000010000 */
[----:B------:R-:W-:Y:S04]  /*0320*/  LDS R26, [R2] ;  /* 0x00000000021a7984 */ /* 0x000fe80000000800 */
[----:B------:R-:W0:Y:S04]  /*0330*/  LDS.128 R12, [R6] ;  /* 0x00000000060c7984 */ /* 0x000e280000000c00 */
[----:B------:R-:W1:Y:S04]  /*0340*/  LDS R25, [R2+0x80] ;  /* 0x0000800002197984 */ /* 0x000e680000000800 */
[----:B------:R-:W2:Y:S04]  /*0350*/  LDS R27, [R2+0x100] ;  /* 0x00010000021b7984 */ /* 0x000ea80000000800 */
[----:B------:R-:W3:Y:S04]  /*0360*/  LDS R28, [R2+0x180] ;  /* 0x00018000021c7984 */ /* 0x000ee80000000800 */
[----:B------:R-:W-:Y:S04]  /*0370*/  LDS R21, [R2+0x200] ;  /* 0x0002000002157984 */ /* 0x000fe80000000800 */
[----:B------:R-:W4:Y:S04]  /*0380*/  LDS.128 R8, [R6+0x10] ;  /* 0x0000100006087984 */ /* 0x000f280000000c00 */
[----:B------:R-:W5:Y:S04]  /*0390*/  LDS R22, [R2+0x280] ;  /* 0x0002800002167984 */ /* 0x000f680000000800 */
[----:B------:R-:W-:Y:S01]  /*03a0*/  LDS R24, [R2+0x480] ;  /* 0x0004800002187984 */ /* 0x000fe20000000800 */
[----:B0-----:R-:W-:-:S03]  /*03b0*/  FFMA R12, R12, R26, R23 ;  /* 0x0000001a0c0c7223 */ /* 0x001fc60000000017 */
[----:B------:R-:W0:Y:S04]  /*03c0*/  LDS R23, [R2+0x300] ;  /* 0x0003000002177984 */ /* 0x000e280000000800 */
[----:B------:R-:W0:Y:S01]  /*03d0*/  LDS R26, [R2+0x380] ;  /* 0x00038000021a7984 */ /* 0x000e220000000800 */
[----:B-1----:R-:W-:-:S03]  /*03e0*/  FFMA R12, R25, R13, R12 ;  /* 0x0000000d190c7223 */ /* 0x002fc6000000000c */
[----:B------:R-:W-:Y:S01]  /*03f0*/  LDS R25, [R2+0x400] ;  /* 0x0004000002197984 */ /* 0x000fe20000000800 */
[----:B--2---:R-:W-:-:S04]  /*0400*/  FFMA R27, R27, R14, R12 ;  /* 0x0000000e1b1b7223 */ /* 0x004fc8000000000c */
[----:B---3--:R-:W-:Y:S02]  /*0410*/  FFMA R27, R28, R15, R27 ;  /* 0x0000000f1c1b7223 */ /* 0x008fe4000000001b */
[----:B------:R-:W1:Y:S02]  /*0420*/  LDS.128 R12, [R6+0x20] ;  /* 0x00002000060c7984 */ /* 0x000e640000000c00 */
[----:B----4-:R-:W-:Y:S02]  /*0430*/  FFMA R21, R8, R21, R27 ;  /* 0x0000001508157223 */ /* 0x010fe4000000001b */
[----:B------:R-:W-:Y:S02]  /*0440*/  LDS R28, [R2+0x580] ;  /* 0x00058000021c7984 */ /* 0x000fe40000000800 */
[----:B-----5:R-:W-:Y:S02]  /*0450*/  FFMA R22, R22, R9, R21 ;  /* 0x0000000916167223 */ /* 0x020fe40000000015 */
[----:B------:R-:W2:Y:S02]  /*0460*/  LDS R21, [R2+0x500] ;  /* 0x0005000002157984 */ /* 0x000ea40000000800 */
[----:B0-----:R-:W-:-:S02]  /*0470*/  FFMA R23, R23, R10, R22 ;  /* 0x0000000a17177223 */ /* 0x001fc40000000016 */
[----:B------:R-:W-:Y:S02]  /*0480*/  LDS R22, [R2+0x680] ;  /* 0x0006800002167984 */ /* 0x000fe40000000800 */
[----:B------:R-:W-:Y:S02]  /*0490*/  FFMA R27, R26, R11, R23 ;  /* 0x0000000b1a1b7223 */ /* 0x000fe40000000017 */
[----:B------:R-:W-:Y:S04]  /*04a0*/  LDS R23, [R2+0x600] ;  /* 0x0006000002177984 */ /* 0x000fe80000000800 */
[----:B------:R-:W0:Y:S04]  /*04b0*/  LDS.128 R8, [R6+0x30] ;  /* 0x0000300006087984 */ /* 0x000e280000000c00 */
[----:B------:R-:W-:Y:S01]  /*04c0*/  LDS R26, [R2+0x780] ;  /* 0x00078000021a7984 */ /* 0x000fe20000000800 */
[----:B-1----:R-:W-:-:S04]  /*04d0*/  FFMA R25, R12, R25, R27 ;  /* 0x000000190c197223 */ /* 0x002fc8000000001b */
[----:B------:R-:W-:Y:S02]  /*04e0*/  FFMA R24, R24, R13, R25 ;  /* 0x0000000d18187223 */ /* 0x000fe40000000019 */
[----:B------:R-:W1:Y:S02]  /*04f0*/  LDS R25, [R2+0x700] ;  /* 0x0007000002197984 */ /* 0x000e640000000800 */
[----:B--2---:R-:W-:Y:S02]  /*0500*/  FFMA R21, R21, R14, R24 ;  /* 0x0000000e15157223 */ /* 0x004fe40000000018 */
[----:B------:R-:W-:Y:S02]  /*0510*/  LDS R24, [R2+0x880] ;  /* 0x0008800002187984 */ /* 0x000fe40000000800 */
[----:B------:R-:W-:Y:S02]  /*0520*/  FFMA R27, R28, R15, R21 ;  /* 0x0000000f1c1b7223 */ /* 0x000fe40000000015 */
[----:B------:R-:W-:Y:S04]  /*0530*/  LDS R21, [R2+0x800] ;  /* 0x0008000002157984 */ /* 0x000fe80000000800 */
[----:B------:R-:W2:Y:S04]  /*0540*/  LDS.128 R12, [R6+0x40] ;  /* 0x00004000060c7984 */ /* 0x000ea80000000c00 */
[----:B------:R-:W-:Y:S01]  /*0550*/  LDS R28, [R2+0x980] ;  /* 0x00098000021c7984 */ /* 0x000fe20000000800 */
[----:B0-----:R-:W-:-:S03]  /*0560*/  FFMA R23, R8, R23, R27 ;  /* 0x0000001708177223 */ /* 0x001fc6000000001b */
[----:B------:R-:W0:Y:S01]  /*0570*/  LDS R27, [R2+0x900] ;  /* 0x00090000021b7984 */ /* 0x000e220000000800 */
[----:B------:R-:W-:-:S03]  /*0580*/  FFMA R22, R22, R9, R23 ;  /* 0x0000000916167223 */ /* 0x000fc60000000017 */
[----:B------:R-:W-:Y:S01]  /*0590*/  LDS R23, [R2+0xa00] ;  /* 0x000a000002177984 */ /* 0x000fe20000000800 */
[----:B-1----:R-:W-:-:S03]  /*05a0*/  FFMA R25, R25, R10, R22 ;  /* 0x0000000a19197223 */ /* 0x002fc60000000016 */
[----:B------:R-:W-:Y:S01]  /*05b0*/  LDS R22, [R2+0xa80] ;  /* 0x000a800002167984 */ /* 0x000fe20000000800 */
[----:B------:R-:W-:-:S03]  /*05c0*/  FFMA R25, R26, R11, R25 ;  /* 0x0000000b1a197223 */ /* 0x000fc60000000019 */
[----:B------:R-:W1:Y:S04]  /*05d0*/  LDS.128 R8, [R6+0x50] ;  /* 0x0000500006087984 */ /* 0x000e680000000c00 */
[----:B------:R-:W-:Y:S01]  /*05e0*/  LDS R26, [R2+0xb80] ;  /* 0x000b8000021a7984 */ /* 0x000fe20000000800 */
[----:B--2---:R-:W-:-:S03]  /*05f0*/  FFMA R21, R12, R21, R25 ;  /* 0x000000150c157223 */ /* 0x004fc60000000019 */
[----:B------:R-:W-:Y:S01]  /*0600*/  LDS R25, [R2+0xc00] ;  /* 0x000c000002197984 */ /* 0x000fe20000000800 */
[----:B------:R-:W-:-:S03]  /*0610*/  FFMA R24, R24, R13, R21 ;  /* 0x0000000d18187223 */ /* 0x000fc60000000015 */
[----:B------:R-:W2:Y:S01]  /*0620*/  LDS R21, [R2+0xb00] ;  /* 0x000b000002157984 */ /* 0x000ea20000000800 */
[----:B0-----:R-:W-:-:S03]  /*0630*/  FFMA R27, R27, R14, R24 ;  /* 0x0000000e1b1b7223 */ /* 0x001fc60000000018 */
[----:B------:R-:W-:Y:S01]  /*0640*/  LDS R24, [R2+0xc80] ;  /* 0x000c800002187984 */ /* 0x000fe20000000800 */
[----:B------:R-:W-:-:S03]  /*0650*/  FFMA R27, R28, R15, R27 ;  /* 0x0000000f1c1b7223 */ /* 0x000fc6000000001b */
[----:B------:R-:W0:Y:S04]  /*0660*/  LDS.128 R12, [R6+0x60] ;  /* 0x00006000060c7984 */ /* 0x000e280000000c00 */
[----:B------:R-:W-:Y:S01]  /*0670*/  LDS R28, [R2+0xf00] ;  /* 0x000f0000021c7984 */ /* 0x000fe20000000800 */
[----:B-1----:R-:W-:-:S04]  /*0680*/  FFMA R23, R8, R23, R27 ;  /* 0x0000001708177223 */ /* 0x002fc8000000001b */
[----:B------:R-:W-:Y:S02]  /*0690*/  FFMA R22, R22, R9, R23 ;  /* 0x0000000916167223 */ /* 0x000fe40000000017 */
[----:B------:R-:W1:Y:S02]  /*06a0*/  LDS R23, [R2+0xd00] ;  /* 0x000d000002177984 */ /* 0x000e640000000800 */
[----:B--2---:R-:W-:Y:S02]  /*06b0*/  FFMA R21, R21, R10, R22 ;  /* 0x0000000a15157223 */ /* 0x004fe40000000016 */
[----:B------:R-:W2:Y:S02]  /*06c0*/  LDS R22, [R2+0xd80] ;  /* 0x000d800002167984 */ /* 0x000ea40000000800 */
[----:B------:R-:W-:Y:S02]  /*06d0*/  FFMA R27, R26, R11, R21 ;  /* 0x0000000b1a1b7223 */ /* 0x000fe40000000015 */
[----:B------:R-:W-:Y:S04]  /*06e0*/  LDS R21, [R2+0xe00] ;  /* 0x000e000002157984 */ /* 0x000fe80000000800 */
[----:B------:R-:W3:Y:S01]  /*06f0*/  LDS.128 R8, [R6+0x70] ;  /* 0x0000700006087984 */ /* 0x000ee20000000c00 */
[----:B0-----:R-:W-:-:S03]  /*0700*/  FFMA R25, R12, R25, R27 ;  /* 0x000000190c197223 */ /* 0x001fc6000000001b */
[----:B------:R-:W0:Y:S01]  /*0710*/  LDS R12, [R2+0xe80] ;  /* 0x000e8000020c7984 */ /* 0x000e220000000800 */
[----:B------:R-:W-:-:S03]  /*0720*/  FFMA R26, R24, R13, R25 ;  /* 0x0000000d181a7223 */ /* 0x000fc60000000019 */
[----:B------:R-:W4:Y:S01]  /*0730*/  LDS R24, [R2+0xf80] ;  /* 0x000f800002187984 */ /* 0x000f220000000800 */
[----:B-1----:R-:W-:-:S04]  /*0740*/  FFMA R23, R23, R14, R26 ;  /* 0x0000000e17177223 */ /* 0x002fc8000000001a */
[----:B--2---:R-:W-:-:S04]  /*0750*/  FFMA R15, R22, R15, R23 ;  /* 0x0000000f160f7223 */ /* 0x004fc80000000017 */
[----:B---3--:R-:W-:Y:S01]  /*0760*/  FFMA R15, R8, R21, R15 ;  /* 0x00000015080f7223 */ /* 0x008fe2000000000f */
[----:B------:R-:W-:-:S03]  /*0770*/  IADD3 R17, PT, PT, R17, 0x20, RZ ;  /* 0x0000002011117810 */ /* 0x000fc60007ffe0ff */
[----:B0-----:R-:W-:-:S04]  /*0780*/  FFMA R9, R12, R9, R15 ;  /* 0x000000090c097223 */ /* 0x001fc8000000000f */
[----:B------:R-:W-:Y:S01]  /*0790*/  FFMA R9, R28, R10, R9 ;  /* 0x0000000a1c097223 */ /* 0x000fe20000000009 */
[----:B------:R-:W-:Y:S02]  /*07a0*/  IADD3 R18, PT, PT, R18, 0x20, RZ ;  /* 0x0000002012127810 */ /* 0x000fe40007ffe0ff */
[----:B------:R-:W-:Y:S01]  /*07b0*/  IADD3 R7, PT, PT, R7, 0x20, RZ ;  /* 0x0000002007077810 */ /* 0x000fe20007ffe0ff */
[----:B----4-:R-:W-:Y:S01]  /*07c0*/  FFMA R23, R24, R11, R9 ;  /* 0x0000000b18177223 */ /* 0x010fe20000000009 */
[----:B------:R-:W-:Y:S01]  /*07d0*/  LEA R16, R5, R16, 0x5 ;  /* 0x0000001005107211 */ /* 0x000fe200078e28ff */
[----:B------:R-:W-:Y:S06]  /*07e0*/  BAR.SYNC.DEFER_BLOCKING 0x0 ;  /* 0x0000000000007b1d */ /* 0x000fec0000010000 */
[----:B------:R-:W-:Y:S05]  /*07f0*/  BRA.U UP0, `(.L_x_1) ;  /* 0xfffffff900847547 */ /* 0x000fea000b83ffff */
.L_x_0:
[----:B------:R-:W0:Y:S02]  /*0800*/  LDCU.64 UR4, c[0x0][0x3a8] ;  /* 0x00007500ff0477ac */ /* 0x000e240008000a00 */
[----:B0-----:R-:W-:-:S04]  /*0810*/  ISETP.GE.U32.AND P0, PT, R20, UR5, PT ;  /* 0x0000000514007c0c */ /* 0x001fc8000bf06070 */
[----:B------:R-:W-:-:S13]  /*0820*/  ISETP.GE.U32.OR P0, PT, R19, UR4, P0 ;  /* 0x0000000413007c0c */ /* 0x000fda0008706470 */
[----:B------:R-:W-:Y:S05]  /*0830*/  @P0 EXIT ;  /* 0x000000000000094d */ /* 0x000fea0003800000 */
[----:B------:R-:W0:Y:S01]  /*0840*/  LDC.64 R2, c[0x0][0x390] ;  /* 0x0000e400ff027b82 */ /* 0x000e220000000a00 */
[----:B------:R-:W-:-:S04]  /*0850*/  IMAD R19, R19, UR5, R20 ;  /* 0x0000000513137c24 */ /* 0x000fc8000f8e0214 */
[----:B0-----:R-:W-:-:S05]  /*0860*/  IMAD.WIDE.U32 R2, R19, 0x4, R2 ;  /* 0x0000000413027825 */ /* 0x001fca00078e0002 */
[----:B------:R-:W-:Y:S01]  /*0870*/  STG.E desc[UR10][R2.64], R23 ;  /* 0x0000001702007986 */ /* 0x000fe2000c10190a */
[----:B------:R-:W-:Y:S05]  /*0880*/  EXIT ;  /* 0x000000000000794d */ /* 0x000fea0003800000 */
.L_x_2:
[----:B------:R-:W-:-:S00]  /*0890*/  BRA `(.L_x_2) ;  /* 0xfffffffc00fc7947 */ /* 0x000fc0000383ffff */
[----:B------:R-:W-:-:S00]  /*08a0*/  NOP ;  /* 0x0000000000007918 */ /* 0x000fc00000000000 */
        /* <DEDUP_REMOVED lines=13> */
.L_x_3:


//--------------------- .nv.shared._Z19matrixMultiplyTiledPfS_S_iiiiii --------------------------
	.section	.nv.shared._Z19matrixMultiplyTiledPfS_S_iiiiii,"aw",@nobits
	.sectionflags	@""
	.align	4
.nv.shared._Z19matrixMultiplyTiledPfS_S_iiiiii:
	.zero		9216


//--------------------- .nv.shared.reserved.0     --------------------------
	.section	.nv.shared.reserved.0,"aw",@nobits
	.weak		__nv_reservedSMEM_offset_0_alias
	.size		__nv_reservedSMEM_offset_0_alias, 0, 64
	.other		__nv_reservedSMEM_offset_0_alias,@"STO_CUDA_RESERVED_SHARED STV_DEFAULT"
__nv_reservedSMEM_offset_0_alias:
	.zero		0
	.zero		64


//--------------------- .nv.constant0._Z19matrixMultiplyTiledPfS_S_iiiiii --------------------------
	.section	.nv.constant0._Z19matrixMultiplyTiledPfS_S_iiiiii,"a",@progbits
	.sectionflags	@""
	.align	4
.nv.constant0._Z19matrixMultiplyTiledPfS_S_iiiiii:
	.zero		944


//--------------------- SYMBOLS --------------------------

	.type		.nv.reservedSmem.offset0,@object
	.size		.nv.reservedSmem.offset0,0x4
	.type		.nv.reservedSmem.cap,@object
	.size		.nv.reservedSmem.cap,0x4
